	.headerflags	@"EF_CUDA_TEXMODE_UNIFIED EF_CUDA_64BIT_ADDRESS EF_CUDA_ACCELERATORS EF_CUDA_SM90 EF_CUDA_VIRTUAL_SM(EF_CUDA_SM90)"
	.elftype	@"ET_EXEC"


//--------------------- .nv.info                  --------------------------
	.section	.nv.info,"",@"SHT_CUDA_INFO"
	.align	4


	//----- nvinfo : EIATTR_REGCOUNT
	.align		4
        /*0000*/ 	.byte	0x04, 0x2f
        /*0002*/ 	.short	(.L_3 - .L_2)
	.align		4
.L_2:
        /*0004*/ 	.word	index@(triton_poi_fused__native_batch_norm_legit_no_training_add_mul_relu_7)
        /*0008*/ 	.word	0x0000002c


	//----- nvinfo : EIATTR_MIN_STACK_SIZE
	.align		4
.L_3:
        /*000c*/ 	.byte	0x04, 0x12
        /*000e*/ 	.short	(.L_5 - .L_4)
	.align		4
.L_4:
        /*0010*/ 	.word	index@(triton_poi_fused__native_batch_norm_legit_no_training_add_mul_relu_7)
        /*0014*/ 	.word	0x00000000


	//----- nvinfo : EIATTR_FRAME_SIZE
	.align		4
.L_5:
        /*0018*/ 	.byte	0x04, 0x11
        /*001a*/ 	.short	(.L_7 - .L_6)
	.align		4
.L_6:
        /*001c*/ 	.word	index@(triton_poi_fused__native_batch_norm_legit_no_training_add_mul_relu_7)
        /*0020*/ 	.word	0x00000000


	//----- nvinfo : EIATTR_MIN_STACK_SIZE
	.align		4
.L_7:
        /*0024*/ 	.byte	0x04, 0x12
        /*0026*/ 	.short	(.L_9 - .L_8)
	.align		4
.L_8:
        /*0028*/ 	.word	index@(triton_poi_fused__native_batch_norm_legit_no_training_add_mul_relu_7)
        /*002c*/ 	.word	0x00000000
.L_9:


//--------------------- .nv.info.triton_poi_fused__native_batch_norm_legit_no_training_add_mul_relu_7 --------------------------
	.section	.nv.info.triton_poi_fused__native_batch_norm_legit_no_training_add_mul_relu_7,"",@"SHT_CUDA_INFO"
	.sectionflags	@""
	.align	4


	//----- nvinfo : EIATTR_CUDA_API_VERSION
	.align		4
        /*0000*/ 	.byte	0x04, 0x37
        /*0002*/ 	.short	(.L_11 - .L_10)
.L_10:
        /*0004*/ 	.word	0x0000007c


	//----- nvinfo : EIATTR_KPARAM_INFO
	.align		4
.L_11:
        /*0008*/ 	.byte	0x04, 0x17
        /*000a*/ 	.short	(.L_13 - .L_12)
.L_12:
        /*000c*/ 	.word	0x00000000
        /*0010*/ 	.short	0x000a
        /*0012*/ 	.short	0x004c
        /*0014*/ 	.byte	0x00, 0xf0, 0x11, 0x00


	//----- nvinfo : EIATTR_KPARAM_INFO
	.align		4
.L_13:
        /*0018*/ 	.byte	0x04, 0x17
        /*001a*/ 	.short	(.L_15 - .L_14)
.L_14:
        /*001c*/ 	.word	0x00000000
        /*0020*/ 	.short	0x0009
        /*0022*/ 	.short	0x0048
        /*0024*/ 	.byte	0x00, 0xf0, 0x11, 0x00


	//----- nvinfo : EIATTR_KPARAM_INFO
	.align		4
.L_15:
        /*0028*/ 	.byte	0x04, 0x17
        /*002a*/ 	.short	(.L_17 - .L_16)
.L_16:
        /*002c*/ 	.word	0x00000000
        /*0030*/ 	.short	0x0008
        /*0032*/ 	.short	0x0040
        /*0034*/ 	.byte	0x00, 0xf4, 0x21, 0x00


	//----- nvinfo : EIATTR_KPARAM_INFO
	.align		4
.L_17:
        /*0038*/ 	.byte	0x04, 0x17
        /*003a*/ 	.short	(.L_19 - .L_18)
.L_18:
        /*003c*/ 	.word	0x00000000
        /*0040*/ 	.short	0x0007
        /*0042*/ 	.short	0x0038
        /*0044*/ 	.byte	0x00, 0xf4, 0x21, 0x00


	//----- nvinfo : EIATTR_KPARAM_INFO
	.align		4
.L_19:
        /*0048*/ 	.byte	0x04, 0x17
        /*004a*/ 	.short	(.L_21 - .L_20)
.L_20:
        /*004c*/ 	.word	0x00000000
        /*0050*/ 	.short	0x0006
        /*0052*/ 	.short	0x0030
        /*0054*/ 	.byte	0x00, 0xf4, 0x21, 0x00


	//----- nvinfo : EIATTR_KPARAM_INFO
	.align		4
.L_21:
        /*0058*/ 	.byte	0x04, 0x17
        /*005a*/ 	.short	(.L_23 - .L_22)
.L_22:
        /*005c*/ 	.word	0x00000000
        /*0060*/ 	.short	0x0005
        /*0062*/ 	.short	0x0028
        /*0064*/ 	.byte	0x00, 0xf4, 0x21, 0x00


	//----- nvinfo : EIATTR_KPARAM_INFO
	.align		4
.L_23:
        /*0068*/ 	.byte	0x04, 0x17
        /*006a*/ 	.short	(.L_25 - .L_24)
.L_24:
        /*006c*/ 	.word	0x00000000
        /*0070*/ 	.short	0x0004
        /*0072*/ 	.short	0x0020
        /*0074*/ 	.byte	0x00, 0xf4, 0x21, 0x00


	//----- nvinfo : EIATTR_KPARAM_INFO
	.align		4
.L_25:
        /*0078*/ 	.byte	0x04, 0x17
        /*007a*/ 	.short	(.L_27 - .L_26)
.L_26:
        /*007c*/ 	.word	0x00000000
        /*0080*/ 	.short	0x0003
        /*0082*/ 	.short	0x0018
        /*0084*/ 	.byte	0x00, 0xf4, 0x21, 0x00


	//----- nvinfo : EIATTR_KPARAM_INFO
	.align		4
.L_27:
        /*0088*/ 	.byte	0x04, 0x17
        /*008a*/ 	.short	(.L_29 - .L_28)
.L_28:
        /*008c*/ 	.word	0x00000000
        /*0090*/ 	.short	0x0002
        /*0092*/ 	.short	0x0010
        /*0094*/ 	.byte	0x00, 0xf4, 0x21, 0x00


	//----- nvinfo : EIATTR_KPARAM_INFO
	.align		4
.L_29:
        /*0098*/ 	.byte	0x04, 0x17
        /*009a*/ 	.short	(.L_31 - .L_30)
.L_30:
        /*009c*/ 	.word	0x00000000
        /*00a0*/ 	.short	0x0001
        /*00a2*/ 	.short	0x0008
        /*00a4*/ 	.byte	0x00, 0xf4, 0x21, 0x00


	//----- nvinfo : EIATTR_KPARAM_INFO
	.align		4
.L_31:
        /*00a8*/ 	.byte	0x04, 0x17
        /*00aa*/ 	.short	(.L_33 - .L_32)
.L_32:
        /*00ac*/ 	.word	0x00000000
        /*00b0*/ 	.short	0x0000
        /*00b2*/ 	.short	0x0000
        /*00b4*/ 	.byte	0x00, 0xf4, 0x21, 0x00


	//----- nvinfo : EIATTR_SPARSE_MMA_MASK
	.align		4
.L_33:
        /*00b8*/ 	.byte	0x03, 0x50
        /*00ba*/ 	.short	0x0000


	//----- nvinfo : EIATTR_MAXREG_COUNT
	.align		4
        /*00bc*/ 	.byte	0x03, 0x1b
        /*00be*/ 	.short	0x00ff


	//----- nvinfo : EIATTR_EXIT_INSTR_OFFSETS
	.align		4
        /*00c0*/ 	.byte	0x04, 0x1c
        /*00c2*/ 	.short	(.L_35 - .L_34)


	//   ....[0]....
.L_34:
        /*00c4*/ 	.word	0x00000ee0


	//   ....[1]....
        /*00c8*/ 	.word	0x00000f30


	//----- nvinfo : EIATTR_REQNTID
	.align		4
.L_35:
        /*00cc*/ 	.byte	0x04, 0x10
        /*00ce*/ 	.short	(.L_37 - .L_36)
.L_36:
        /*00d0*/ 	.word	0x00000080
        /*00d4*/ 	.word	0x00000001
        /*00d8*/ 	.word	0x00000001


	//----- nvinfo : EIATTR_CBANK_PARAM_SIZE
	.align		4
.L_37:
        /*00dc*/ 	.byte	0x03, 0x19
        /*00de*/ 	.short	0x0050


	//----- nvinfo : EIATTR_PARAM_CBANK
	.align		4
        /*00e0*/ 	.byte	0x04, 0x0a
        /*00e2*/ 	.short	(.L_39 - .L_38)
	.align		4
.L_38:
        /*00e4*/ 	.word	index@(.nv.constant0.triton_poi_fused__native_batch_norm_legit_no_training_add_mul_relu_7)
        /*00e8*/ 	.short	0x0210
        /*00ea*/ 	.short	0x0050


	//----- nvinfo : EIATTR_SW_WAR
	.align		4
.L_39:
        /*00ec*/ 	.byte	0x04, 0x36
        /*00ee*/ 	.short	(.L_41 - .L_40)
.L_40:
        /*00f0*/ 	.word	0x00000008
.L_41:


//--------------------- .nv.callgraph             --------------------------
	.section	.nv.callgraph,"",@"SHT_CUDA_CALLGRAPH"
	.align	4
	.sectionentsize	8
	.align		4
        /*0000*/ 	.word	0x00000000
	.align		4
        /*0004*/ 	.word	0xffffffff
	.align		4
        /*0008*/ 	.word	0x00000000
	.align		4
        /*000c*/ 	.word	0xfffffffe
	.align		4
        /*0010*/ 	.word	0x00000000
	.align		4
        /*0014*/ 	.word	0xfffffffd
	.align		4
        /*0018*/ 	.word	0x00000000
	.align		4
        /*001c*/ 	.word	0xfffffffc


//--------------------- .nv.constant4             --------------------------
	.section	.nv.constant4,"a",@progbits
	.align	8
	.align		8
.nv.constant4:
        /*0000*/ 	.dword	_$_str
	.align		8
        /*0008*/ 	.dword	_$_str_$_2


//--------------------- .text.triton_poi_fused__native_batch_norm_legit_no_training_add_mul_relu_7 --------------------------
	.section	.text.triton_poi_fused__native_batch_norm_legit_no_training_add_mul_relu_7,"ax",@progbits
	.sectionflags	@"SHF_BARRIERS=1"
	.align	128
        .global         triton_poi_fused__native_batch_norm_legit_no_training_add_mul_relu_7
        .type           triton_poi_fused__native_batch_norm_legit_no_training_add_mul_relu_7,@function
        .size           triton_poi_fused__native_batch_norm_legit_no_training_add_mul_relu_7,(.L_x_1 - triton_poi_fused__native_batch_norm_legit_no_training_add_mul_relu_7)
        .other          triton_poi_fused__native_batch_norm_legit_no_training_add_mul_relu_7,@"STO_CUDA_ENTRY STV_DEFAULT"
triton_poi_fused__native_batch_norm_legit_no_training_add_mul_relu_7:
.text.triton_poi_fused__native_batch_norm_legit_no_training_add_mul_relu_7:
[----:B------:R-:W0:Y:S01]  /*0000*/  LDC R1, c[0x0][0x28] ;  /* 0x00000a00ff017b82 */ /* 0x000e220000000800 */
[----:B------:R-:W1:Y:S07]  /*0010*/  S2R R0, SR_TID.X ;  /* 0x0000000000007919 */ /* 0x000e6e0000002100 */
[----:B------:R-:W2:Y:S01]  /*0020*/  LDC.64 R34, c[0x0][0x230] ;  /* 0x00008c00ff227b82 */ /* 0x000ea20000000a00 */
[----:B------:R-:W-:Y:S02]  /*0030*/  CS2R R8, SRZ ;  /* 0x0000000000087805 */ /* 0x000fe4000001ff00 */
[----:B------:R-:W-:Y:S01]  /*0040*/  CS2R R10, SRZ ;  /* 0x00000000000a7805 */ /* 0x000fe2000001ff00 */
[----:B------:R-:W3:Y:S01]  /*0050*/  S2R R3, SR_CTAID.X ;  /* 0x0000000000037919 */ /* 0x000ee20000002500 */
[----:B------:R-:W-:-:S02]  /*0060*/  CS2R R12, SRZ ;  /* 0x00000000000c7805 */ /* 0x000fc4000001ff00 */
[----:B------:R-:W-:Y:S01]  /*0070*/  CS2R R14, SRZ ;  /* 0x00000000000e7805 */ /* 0x000fe2000001ff00 */
[----:B------:R-:W-:Y:S01]  /*0080*/  ULDC.64 UR6, c[0x0][0x208] ;  /* 0x0000820000067ab9 */ /* 0x000fe20000000a00 */
[----:B------:R-:W4:Y:S01]  /*0090*/  S2R R2, SR_CTAID.Y ;  /* 0x0000000000027919 */ /* 0x000f220000002600 */
[----:B------:R-:W5:Y:S08]  /*00a0*/  LDC.64 R16, c[0x0][0x228] ;  /* 0x00008a00ff107b82 */ /* 0x000f700000000a00 */
[----:B------:R-:W5:Y:S08]  /*00b0*/  LDC.64 R40, c[0x0][0x218] ;  /* 0x00008600ff287b82 */ /* 0x000f700000000a00 */
[----:B------:R-:W5:Y:S01]  /*00c0*/  LDC.64 R28, c[0x0][0x210] ;  /* 0x00008400ff1c7b82 */ /* 0x000f620000000a00 */
[----:B-1----:R-:W-:-:S07]  /*00d0*/  SHF.R.U32.HI R5, RZ, 0x3, R0 ;  /* 0x00000003ff057819 */ /* 0x002fce0000011600 */
[----:B------:R-:W1:Y:S01]  /*00e0*/  LDC.64 R38, c[0x0][0x220] ;  /* 0x00008800ff267b82 */ /* 0x000e620000000a00 */
[----:B------:R-:W-:Y:S01]  /*00f0*/  SHF.L.U32 R6, R0, 0x2, RZ ;  /* 0x0000000200067819 */ /* 0x000fe200000006ff */
[----:B---3--:R-:W-:Y:S01]  /*0100*/  IMAD.SHL.U32 R3, R3, 0x20, RZ ;  /* 0x0000002003037824 */ /* 0x008fe200078e00ff */
[----:B------:R-:W-:Y:S01]  /*0110*/  SGXT.U32 R5, R5, 0x4 ;  /* 0x000000040505781a */ /* 0x000fe20000000000 */
[----:B----4-:R-:W-:-:S03]  /*0120*/  IMAD.SHL.U32 R4, R2, 0x20, RZ ;  /* 0x0000002002047824 */ /* 0x010fc600078e00ff */
[----:B------:R-:W-:Y:S02]  /*0130*/  LOP3.LUT R7, R3, 0x1c, R6, 0xf8, !PT ;  /* 0x0000001c03077812 */ /* 0x000fe400078ef806 */
[----:B------:R-:W-:-:S03]  /*0140*/  LOP3.LUT R24, R4, 0x10, R5, 0xfe, !PT ;  /* 0x0000001004187812 */ /* 0x000fc600078efe05 */
[C---:B--2---:R-:W-:Y:S01]  /*0150*/  IMAD.WIDE R34, R7.reuse, 0x4, R34 ;  /* 0x0000000407227825 */ /* 0x044fe200078e0222 */
[----:B------:R-:W-:Y:S02]  /*0160*/  LOP3.LUT R36, R4, R5, RZ, 0xfc, !PT ;  /* 0x0000000504247212 */ /* 0x000fe400078efcff */
[----:B------:R-:W-:Y:S02]  /*0170*/  CS2R R4, SRZ ;  /* 0x0000000000047805 */ /* 0x000fe4000001ff00 */
[----:B------:R-:W-:Y:S01]  /*0180*/  ISETP.GE.AND P3, PT, R7, 0x800, PT ;  /* 0x000008000700780c */ /* 0x000fe20003f66270 */
[--C-:B------:R-:W-:Y:S02]  /*0190*/  IMAD R24, R24, 0x800, R7.reuse ;  /* 0x0000080018187824 */ /* 0x100fe400078e0207 */
[----:B------:R-:W-:Y:S01]  /*01a0*/  IMAD R36, R36, 0x800, R7 ;  /* 0x0000080024247824 */ /* 0x000fe200078e0207 */
[----:B------:R-:W-:Y:S01]  /*01b0*/  CS2R R6, SRZ ;  /* 0x0000000000067805 */ /* 0x000fe2000001ff00 */
[----:B-----5:R-:W-:-:S04]  /*01c0*/  IMAD.WIDE R26, R24, 0x4, R16 ;  /* 0x00000004181a7825 */ /* 0x020fc800078e0210 */
[----:B------:R-:W-:-:S04]  /*01d0*/  IMAD.WIDE R32, R36, 0x4, R16 ;  /* 0x0000000424207825 */ /* 0x000fc800078e0210 */
[----:B------:R2:W3:Y:S04]  /*01e0*/  @!P3 LDG.E.EL.128 R8, desc[UR6][R26.64] ;  /* 0x000000061a08b981 */ /* 0x0004e8000c2e1d00 */
[----:B------:R-:W3:Y:S04]  /*01f0*/  @!P3 LDG.E.EL.128 R12, desc[UR6][R34.64] ;  /* 0x00000006220cb981 */ /* 0x000ee8000c2e1d00 */
[----:B------:R-:W4:Y:S01]  /*0200*/  @!P3 LDG.E.EL.128 R4, desc[UR6][R32.64] ;  /* 0x000000062004b981 */ /* 0x000f22000c2e1d00 */
[----:B------:R-:W-:Y:S02]  /*0210*/  CS2R R20, SRZ ;  /* 0x0000000000147805 */ /* 0x000fe4000001ff00 */
[----:B------:R-:W-:Y:S01]  /*0220*/  CS2R R22, SRZ ;  /* 0x0000000000167805 */ /* 0x000fe2000001ff00 */
[----:B0-2---:R-:W-:Y:S01]  /*0230*/  IMAD.WIDE R26, R36, 0x4, R40 ;  /* 0x00000004241a7825 */ /* 0x005fe200078e0228 */
[----:B------:R-:W-:-:S02]  /*0240*/  CS2R R16, SRZ ;  /* 0x0000000000107805 */ /* 0x000fc4000001ff00 */
[----:B------:R-:W-:Y:S01]  /*0250*/  CS2R R18, SRZ ;  /* 0x0000000000127805 */ /* 0x000fe2000001ff00 */
[C---:B------:R-:W-:Y:S01]  /*0260*/  IMAD.WIDE R30, R36.reuse, 0x4, R28 ;  /* 0x00000004241e7825 */ /* 0x040fe200078e021c */
[----:B------:R0:W2:Y:S03]  /*0270*/  @!P3 LDG.E.EL.128 R20, desc[UR6][R26.64] ;  /* 0x000000061a14b981 */ /* 0x0000a6000c2e1d00 */
[----:B-1----:R-:W-:Y:S01]  /*0280*/  IMAD.WIDE R36, R36, 0x4, R38 ;  /* 0x0000000424247825 */ /* 0x002fe200078e0226 */
[----:B------:R1:W2:Y:S03]  /*0290*/  @!P3 LDG.E.EL.128 R16, desc[UR6][R30.64] ;  /* 0x000000061e10b981 */ /* 0x0002a6000c2e1d00 */
[----:B------:R-:W-:Y:S01]  /*02a0*/  IMAD.WIDE R28, R24, 0x4, R28 ;  /* 0x00000004181c7825 */ /* 0x000fe200078e021c */
[----:B0-----:R-:W-:-:S03]  /*02b0*/  CS2R R26, SRZ ;  /* 0x00000000001a7805 */ /* 0x001fc6000001ff00 */
[----:B------:R-:W-:-:S04]  /*02c0*/  IMAD.WIDE R40, R24, 0x4, R40 ;  /* 0x0000000418287825 */ /* 0x000fc800078e0228 */
[----:B------:R-:W-:Y:S01]  /*02d0*/  IMAD.WIDE R38, R24, 0x4, R38 ;  /* 0x0000000418267825 */ /* 0x000fe200078e0226 */
[----:B------:R-:W-:Y:S02]  /*02e0*/  CS2R R24, SRZ ;  /* 0x0000000000187805 */ /* 0x000fe4000001ff00 */
[----:B-1----:R-:W-:-:S04]  /*02f0*/  CS2R R30, SRZ ;  /* 0x00000000001e7805 */ /* 0x002fc8000001ff00 */
[----:B------:R0:W5:Y:S02]  /*0300*/  @!P3 LDG.E.EL.128 R24, desc[UR6][R28.64] ;  /* 0x000000061c18b981 */ /* 0x000164000c2e1d00 */
[----:B0-----:R-:W-:-:S06]  /*0310*/  CS2R R28, SRZ ;  /* 0x00000000001c7805 */ /* 0x001fcc000001ff00 */
[----:B------:R-:W5:Y:S01]  /*0320*/  @!P3 LDG.E.EL.128 R28, desc[UR6][R40.64] ;  /* 0x00000006281cb981 */ /* 0x000f62000c2e1d00 */
[----:B---3--:R-:W-:Y:S01]  /*0330*/  FADD R32, -R15, R11 ;  /* 0x0000000b0f207221 */ /* 0x008fe20000000100 */
[----:B------:R-:W-:Y:S01]  /*0340*/  FADD R33, -R14, R10 ;  /* 0x0000000a0e217221 */ /* 0x000fe20000000100 */
[----:B------:R-:W-:Y:S01]  /*0350*/  FADD R34, -R13, R9 ;  /* 0x000000090d227221 */ /* 0x000fe20000000100 */
[----:B------:R-:W-:Y:S01]  /*0360*/  FADD R35, -R12, R8 ;  /* 0x000000080c237221 */ /* 0x000fe20000000100 */
[----:B----4-:R-:W-:Y:S01]  /*0370*/  FADD R15, -R15, R7 ;  /* 0x000000070f0f7221 */ /* 0x010fe20000000100 */
[----:B------:R-:W-:Y:S01]  /*0380*/  FADD R14, -R14, R6 ;  /* 0x000000060e0e7221 */ /* 0x000fe20000000100 */
[----:B------:R-:W-:Y:S01]  /*0390*/  FADD R13, -R13, R5 ;  /* 0x000000050d0d7221 */ /* 0x000fe20000000100 */
[----:B------:R-:W-:Y:S01]  /*03a0*/  FADD R12, -R12, R4 ;  /* 0x000000040c0c7221 */ /* 0x000fe20000000100 */
[----:B------:R-:W-:Y:S02]  /*03b0*/  CS2R R4, SRZ ;  /* 0x0000000000047805 */ /* 0x000fe4000001ff00 */
[----:B------:R-:W-:-:S06]  /*03c0*/  CS2R R6, SRZ ;  /* 0x0000000000067805 */ /* 0x000fcc000001ff00 */
[----:B------:R0:W3:Y:S01]  /*03d0*/  @!P3 LDG.E.EL.128 R4, desc[UR6][R38.64] ;  /* 0x000000062604b981 */ /* 0x0000e2000c2e1d00 */
[----:B------:R-:W-:Y:S02]  /*03e0*/  CS2R R8, SRZ ;  /* 0x0000000000087805 */ /* 0x000fe4000001ff00 */
[----:B------:R-:W-:-:S06]  /*03f0*/  CS2R R10, SRZ ;  /* 0x00000000000a7805 */ /* 0x000fcc000001ff00 */
[----:B------:R2:W4:Y:S01]  /*0400*/  @!P3 LDG.E.EL.128 R8, desc[UR6][R36.64] ;  /* 0x000000062408b981 */ /* 0x000522000c2e1d00 */
[----:B0-----:R-:W0:Y:S01]  /*0410*/  LDC.64 R38, c[0x0][0x238] ;  /* 0x00008e00ff267b82 */ /* 0x001e220000000a00 */
[----:B--2---:R-:W-:Y:S01]  /*0420*/  FADD R36, R23, R19 ;  /* 0x0000001317247221 */ /* 0x004fe20000000000 */
[----:B------:R-:W-:Y:S01]  /*0430*/  SHF.L.U32 R23, R0, 0x2, RZ ;  /* 0x0000000200177819 */ /* 0x000fe200000006ff */
[----:B------:R-:W-:Y:S01]  /*0440*/  FADD R20, R20, R16 ;  /* 0x0000001014147221 */ /* 0x000fe20000000000 */
[----:B------:R-:W-:Y:S01]  /*0450*/  FADD R21, R21, R17 ;  /* 0x0000001115157221 */ /* 0x000fe20000000000 */
[----:B------:R-:W-:Y:S01]  /*0460*/  FADD R22, R22, R18 ;  /* 0x0000001216167221 */ /* 0x000fe20000000000 */
[----:B------:R-:W-:Y:S02]  /*0470*/  CS2R R16, SRZ ;  /* 0x0000000000107805 */ /* 0x000fe4000001ff00 */
[----:B------:R-:W-:Y:S01]  /*0480*/  CS2R R18, SRZ ;  /* 0x0000000000127805 */ /* 0x000fe2000001ff00 */
[----:B-----5:R-:W-:Y:S01]  /*0490*/  FADD R29, R29, R25 ;  /* 0x000000191d1d7221 */ /* 0x020fe20000000000 */
[----:B------:R-:W-:-:S05]  /*04a0*/  LOP3.LUT R25, R3, 0x1c, R23, 0xf8, !PT ;  /* 0x0000001c03197812 */ /* 0x000fca00078ef817 */
[----:B0-----:R-:W-:-:S05]  /*04b0*/  IMAD.WIDE R38, R25, 0x4, R38 ;  /* 0x0000000419267825 */ /* 0x001fca00078e0226 */
[----:B------:R-:W2:Y:S01]  /*04c0*/  @!P3 LDG.E.EL.128 R16, desc[UR6][R38.64] ;  /* 0x000000062610b981 */ /* 0x000ea2000c2e1d00 */
[----:B------:R-:W-:Y:S01]  /*04d0*/  FADD R28, R28, R24 ;  /* 0x000000181c1c7221 */ /* 0x000fe20000000000 */
[----:B------:R-:W-:Y:S01]  /*04e0*/  FADD R24, R31, R27 ;  /* 0x0000001b1f187221 */ /* 0x000fe20000000000 */
[----:B------:R-:W-:Y:S02]  /*04f0*/  FADD R26, R30, R26 ;  /* 0x0000001a1e1a7221 */ /* 0x000fe40000000000 */
[----:B------:R-:W0:Y:S02]  /*0500*/  LDC.64 R30, c[0x0][0x240] ;  /* 0x00009000ff1e7b82 */ /* 0x000e240000000a00 */
[----:B0-----:R-:W-:-:S04]  /*0510*/  IMAD.WIDE R30, R25, 0x4, R30 ;  /* 0x00000004191e7825 */ /* 0x001fc800078e021e */
[----:B---3--:R-:W-:Y:S01]  /*0520*/  FADD R27, R29, R5 ;  /* 0x000000051d1b7221 */ /* 0x008fe20000000000 */
[----:B------:R-:W-:Y:S01]  /*0530*/  FADD R24, R24, R7 ;  /* 0x0000000718187221 */ /* 0x000fe20000000000 */
[----:B----4-:R-:W-:Y:S01]  /*0540*/  FADD R36, R36, R11 ;  /* 0x0000000b24247221 */ /* 0x010fe20000000000 */
[----:B------:R-:W-:Y:S02]  /*0550*/  FADD R22, R22, R10 ;  /* 0x0000000a16167221 */ /* 0x000fe40000000000 */
[----:B------:R-:W0:Y:S01]  /*0560*/  LDC.64 R10, c[0x0][0x248] ;  /* 0x00009200ff0a7b82 */ /* 0x000e220000000a00 */
[----:B--2---:R-:W-:Y:S01]  /*0570*/  FADD R19, R19, 9.9999997473787516356e-06 ;  /* 0x3727c5ac13137421 */ /* 0x004fe20000000000 */
[----:B------:R-:W-:Y:S01]  /*0580*/  FADD R29, R16, 9.9999997473787516356e-06 ;  /* 0x3727c5ac101d7421 */ /* 0x000fe20000000000 */
[----:B------:R-:W-:Y:S02]  /*0590*/  FADD R17, R17, 9.9999997473787516356e-06 ;  /* 0x3727c5ac11117421 */ /* 0x000fe40000000000 */
[----:B------:R-:W1:Y:S08]  /*05a0*/  MUFU.SQRT R37, R19 ;  /* 0x0000001300257308 */ /* 0x000e700000002000 */
[----:B------:R-:W2:Y:S08]  /*05b0*/  MUFU.SQRT R16, R17 ;  /* 0x0000001100107308 */ /* 0x000eb00000002000 */
[----:B------:R-:W3:Y:S01]  /*05c0*/  MUFU.SQRT R29, R29 ;  /* 0x0000001d001d7308 */ /* 0x000ee20000002000 */
[----:B-1----:R-:W-:-:S02]  /*05d0*/  FSETP.GT.AND P2, PT, R37, 8.50705917302346158658e+37, PT ;  /* 0x7e8000002500780b */ /* 0x002fc40003f44000 */
[----:B------:R-:W-:Y:S02]  /*05e0*/  FSETP.GEU.AND P6, PT, R37, 1.175494350822287508e-38, PT ;  /* 0x008000002500780b */ /* 0x000fe40003fce000 */
[C---:B--2---:R-:W-:Y:S02]  /*05f0*/  FSETP.GT.AND P1, PT, R16.reuse, 8.50705917302346158658e+37, PT ;  /* 0x7e8000001000780b */ /* 0x044fe40003f24000 */
[----:B------:R-:W-:Y:S02]  /*0600*/  FSETP.GEU.AND P5, PT, R16, 1.175494350822287508e-38, PT ;  /* 0x008000001000780b */ /* 0x000fe40003fae000 */
[C---:B---3--:R-:W-:Y:S02]  /*0610*/  FSETP.GT.AND P0, PT, R29.reuse, 8.50705917302346158658e+37, PT ;  /* 0x7e8000001d00780b */ /* 0x048fe40003f04000 */
[----:B------:R-:W-:-:S03]  /*0620*/  FSETP.GEU.AND P4, PT, R29, 1.175494350822287508e-38, PT ;  /* 0x008000001d00780b */ /* 0x000fc60003f8e000 */
[----:B------:R-:W-:-:S04]  /*0630*/  @P2 FMUL R37, R37, 0.25 ;  /* 0x3e80000025252820 */ /* 0x000fc80000400000 */
[----:B------:R-:W-:Y:S01]  /*0640*/  @P1 FMUL R16, R16, 0.25 ;  /* 0x3e80000010101820 */ /* 0x000fe20000400000 */
[----:B------:R-:W-:-:S03]  /*0650*/  @!P6 FMUL R37, R37, 16777216 ;  /* 0x4b8000002525e820 */ /* 0x000fc60000400000 */
[----:B------:R-:W-:Y:S01]  /*0660*/  @!P5 FMUL R16, R16, 16777216 ;  /* 0x4b8000001010d820 */ /* 0x000fe20000400000 */
[----:B------:R-:W-:Y:S01]  /*0670*/  @P0 FMUL R29, R29, 0.25 ;  /* 0x3e8000001d1d0820 */ /* 0x000fe20000400000 */
[----:B------:R-:W1:Y:S01]  /*0680*/  MUFU.RCP R17, R37 ;  /* 0x0000002500117308 */ /* 0x000e620000001000 */
[----:B------:R-:W-:Y:S02]  /*0690*/  IMAD.MOV.U32 R19, RZ, RZ, 0x3e800000 ;  /* 0x3e800000ff137424 */ /* 0x000fe400078e00ff */
[----:B------:R-:W-:Y:S01]  /*06a0*/  @!P4 FMUL R29, R29, 16777216 ;  /* 0x4b8000001d1dc820 */ /* 0x000fe20000400000 */
[----:B------:R-:W-:Y:S01]  /*06b0*/  FADD R26, R26, R6 ;  /* 0x000000061a1a7221 */ /* 0x000fe20000000000 */
[----:B------:R-:W-:Y:S01]  /*06c0*/  FADD R28, R28, R4 ;  /* 0x000000041c1c7221 */ /* 0x000fe20000000000 */
[----:B------:R-:W-:Y:S02]  /*06d0*/  CS2R R4, SRZ ;  /* 0x0000000000047805 */ /* 0x000fe4000001ff00 */
[----:B------:R-:W-:Y:S01]  /*06e0*/  CS2R R6, SRZ ;  /* 0x0000000000067805 */ /* 0x000fe2000001ff00 */
[----:B------:R-:W2:Y:S01]  /*06f0*/  MUFU.RCP R16, R16 ;  /* 0x0000001000107308 */ /* 0x000ea20000001000 */
[----:B------:R-:W-:Y:S01]  /*0700*/  FSEL R38, R19, 1, P2 ;  /* 0x3f80000013267808 */ /* 0x000fe20001000000 */
[----:B------:R-:W-:Y:S01]  /*0710*/  FADD R21, R21, R9 ;  /* 0x0000000915157221 */ /* 0x000fe20000000000 */
[----:B------:R-:W-:-:S02]  /*0720*/  FSEL R9, R19, 1, P1 ;  /* 0x3f80000013097808 */ /* 0x000fc40000800000 */
[----:B------:R3:W4:Y:S03]  /*0730*/  @!P3 LDG.E.EL.128 R4, desc[UR6][R30.64] ;  /* 0x000000061e04b981 */ /* 0x000726000c2e1d00 */
[----:B------:R-:W5:Y:S01]  /*0740*/  MUFU.RCP R29, R29 ;  /* 0x0000001d001d7308 */ /* 0x000f620000001000 */
[----:B------:R-:W-:Y:S01]  /*0750*/  @!P6 FMUL R38, R38, 16777216 ;  /* 0x4b8000002626e820 */ /* 0x000fe20000400000 */
[----:B------:R-:W-:Y:S01]  /*0760*/  @!P5 FMUL R9, R9, 16777216 ;  /* 0x4b8000000909d820 */ /* 0x000fe20000400000 */
[----:B---3--:R-:W-:Y:S01]  /*0770*/  FADD R30, R20, R8 ;  /* 0x00000008141e7221 */ /* 0x008fe20000000000 */
[----:B------:R-:W-:Y:S01]  /*0780*/  FSEL R8, R19, 1, P0 ;  /* 0x3f80000013087808 */ /* 0x000fe20000000000 */
[----:B-1----:R-:W-:Y:S01]  /*0790*/  FMUL R17, R17, R38 ;  /* 0x0000002611117220 */ /* 0x002fe20000400000 */
[----:B--2---:R-:W-:-:S03]  /*07a0*/  FMUL R20, R16, R9 ;  /* 0x0000000910147220 */ /* 0x004fc60000400000 */
[----:B------:R-:W-:Y:S01]  /*07b0*/  @!P4 FMUL R8, R8, 16777216 ;  /* 0x4b8000000808c820 */ /* 0x000fe20000400000 */
[C---:B------:R-:W-:Y:S01]  /*07c0*/  FMUL R38, R17.reuse, R15 ;  /* 0x0000000f11267220 */ /* 0x040fe20000400000 */
[----:B------:R-:W-:Y:S01]  /*07d0*/  FMUL R32, R17, R32 ;  /* 0x0000002011207220 */ /* 0x000fe20000400000 */
[----:B0-----:R-:W-:-:S04]  /*07e0*/  IMAD.WIDE R16, R25, 0x4, R10 ;  /* 0x0000000419107825 */ /* 0x001fc800078e020a */
[----:B-----5:R-:W-:Y:S01]  /*07f0*/  FMUL R29, R29, R8 ;  /* 0x000000081d1d7220 */ /* 0x020fe20000400000 */
[----:B------:R-:W-:Y:S02]  /*0800*/  CS2R R8, SRZ ;  /* 0x0000000000087805 */ /* 0x000fe4000001ff00 */
[----:B------:R-:W-:-:S06]  /*0810*/  CS2R R10, SRZ ;  /* 0x00000000000a7805 */ /* 0x000fcc000001ff00 */
[----:B------:R-:W4:Y:S01]  /*0820*/  @!P3 LDG.E.EL.128 R8, desc[UR6][R16.64] ;  /* 0x000000061008b981 */ /* 0x000f22000c2e1d00 */
[----:B------:R-:W-:-:S04]  /*0830*/  FADD R18, R18, 9.9999997473787516356e-06 ;  /* 0x3727c5ac12127421 */ /* 0x000fc80000000000 */
[----:B------:R-:W0:Y:S01]  /*0840*/  MUFU.SQRT R25, R18 ;  /* 0x0000001200197308 */ /* 0x000e220000002000 */
[----:B------:R-:W1:Y:S01]  /*0850*/  S2UR UR5, SR_CgaCtaId ;  /* 0x00000000000579c3 */ /* 0x000e620000008800 */
[C---:B0-----:R-:W-:Y:S02]  /*0860*/  FSETP.GT.AND P0, PT, R25.reuse, 8.50705917302346158658e+37, PT ;  /* 0x7e8000001900780b */ /* 0x041fe40003f04000 */
[----:B------:R-:W-:Y:S02]  /*0870*/  FSETP.GEU.AND P1, PT, R25, 1.175494350822287508e-38, PT ;  /* 0x008000001900780b */ /* 0x000fe40003f2e000 */
[----:B------:R-:W-:-:S09]  /*0880*/  FSEL R40, R19, 1, P0 ;  /* 0x3f80000013287808 */ /* 0x000fd20000000000 */
[----:B------:R-:W-:-:S04]  /*0890*/  @P0 FMUL R25, R25, 0.25 ;  /* 0x3e80000019190820 */ /* 0x000fc80000400000 */
[----:B------:R-:W-:Y:S01]  /*08a0*/  @!P1 FMUL R25, R25, 16777216 ;  /* 0x4b80000019199820 */ /* 0x000fe20000400000 */
[----:B------:R-:W-:Y:S01]  /*08b0*/  SHF.R.U32.HI R18, RZ, 0x3, R0 ;  /* 0x00000003ff127819 */ /* 0x000fe20000011600 */
[----:B------:R-:W-:Y:S02]  /*08c0*/  UMOV UR4, 0x400 ;  /* 0x0000040000047882 */ /* 0x000fe40000000000 */
[----:B------:R-:W0:Y:S01]  /*08d0*/  MUFU.RCP R15, R25 ;  /* 0x00000019000f7308 */ /* 0x000e220000001000 */
[----:B-1----:R-:W-:Y:S01]  /*08e0*/  UPRMT UR4, UR5, 0x654, UR4 ;  /* 0x0000065405047896 */ /* 0x002fe20008000004 */
[----:B------:R-:W-:Y:S01]  /*08f0*/  SGXT.U32 R18, R18, 0x4 ;  /* 0x000000041212781a */ /* 0x000fe20000000000 */
[----:B------:R-:W-:Y:S01]  /*0900*/  @!P1 FMUL R40, R40, 16777216 ;  /* 0x4b80000028289820 */ /* 0x000fe20000400000 */
[----:B------:R-:W-:Y:S01]  /*0910*/  FMUL R35, R29, R35 ;  /* 0x000000231d237220 */ /* 0x000fe20000400000 */
[----:B------:R-:W-:Y:S02]  /*0920*/  FMUL R34, R20, R34 ;  /* 0x0000002214227220 */ /* 0x000fe40000400000 */
[----:B0-----:R-:W-:-:S04]  /*0930*/  FMUL R15, R15, R40 ;  /* 0x000000280f0f7220 */ /* 0x001fc80000400000 */
[----:B------:R-:W-:Y:S01]  /*0940*/  FMUL R33, R15, R33 ;  /* 0x000000210f217220 */ /* 0x000fe20000400000 */
[-CC-:B----4-:R-:W-:Y:S01]  /*0950*/  FFMA R17, R32, R7.reuse, R11.reuse ;  /* 0x0000000720117223 */ /* 0x190fe2000000000b */
[----:B------:R-:W-:Y:S01]  /*0960*/  FFMA R19, R38, R7, R11 ;  /* 0x0000000726137223 */ /* 0x000fe2000000000b */
[----:B------:R-:W-:-:S05]  /*0970*/  IMAD.SHL.U32 R7, R0, 0x80, RZ ;  /* 0x0000008000077824 */ /* 0x000fca00078e00ff */
[----:B------:R-:W-:-:S04]  /*0980*/  LOP3.LUT R7, R7, 0x380, RZ, 0xc0, !PT ;  /* 0x0000038007077812 */ /* 0x000fc800078ec0ff */
[C---:B------:R-:W-:Y:S02]  /*0990*/  LOP3.LUT R25, R7.reuse, 0x40, RZ, 0xfc, !PT ;  /* 0x0000004007197812 */ /* 0x040fe400078efcff */
[C---:B------:R-:W-:Y:S02]  /*09a0*/  LOP3.LUT R18, R7.reuse, R18, RZ, 0xfc, !PT ;  /* 0x0000001207127212 */ /* 0x040fe400078efcff */
[----:B------:R-:W-:Y:S02]  /*09b0*/  LOP3.LUT R16, R7, 0x20, RZ, 0xfc, !PT ;  /* 0x0000002007107812 */ /* 0x000fe400078efcff */
[----:B------:R-:W-:Y:S02]  /*09c0*/  LEA.HI R25, R25, UR4, RZ, 0x1f ;  /* 0x0000000419197c11 */ /* 0x000fe4000f8ff8ff */
[C---:B------:R-:W-:Y:S02]  /*09d0*/  LOP3.LUT R31, R7.reuse, 0x60, RZ, 0xfc, !PT ;  /* 0x00000060071f7812 */ /* 0x040fe400078efcff */
[----:B------:R-:W-:-:S02]  /*09e0*/  LEA.HI R11, R7, UR4, RZ, 0x1f ;  /* 0x00000004070b7c11 */ /* 0x000fc4000f8ff8ff */
[----:B------:R-:W-:Y:S01]  /*09f0*/  LEA.HI R7, R16, UR4, RZ, 0x1f ;  /* 0x0000000410077c11 */ /* 0x000fe2000f8ff8ff */
[----:B------:R-:W-:Y:S02]  /*0a00*/  IMAD R16, R18, 0x4, R25 ;  /* 0x0000000412107824 */ /* 0x000fe400078e0219 */
[----:B------:R-:W-:Y:S01]  /*0a10*/  FMUL R25, R29, R12 ;  /* 0x0000000c1d197220 */ /* 0x000fe20000400000 */
[----:B------:R-:W-:Y:S01]  /*0a20*/  FMUL R12, R20, R13 ;  /* 0x0000000d140c7220 */ /* 0x000fe20000400000 */
[----:B------:R-:W-:Y:S02]  /*0a30*/  FMUL R29, R15, R14 ;  /* 0x0000000e0f1d7220 */ /* 0x000fe40000400000 */
[----:B------:R-:W-:Y:S01]  /*0a40*/  FFMA R25, R25, R4, R8 ;  /* 0x0000000419197223 */ /* 0x000fe20000000008 */
[-CC-:B------:R-:W-:Y:S01]  /*0a50*/  FFMA R12, R12, R5.reuse, R9.reuse ;  /* 0x000000050c0c7223 */ /* 0x180fe20000000009 */
[----:B------:R-:W-:Y:S01]  /*0a60*/  FFMA R29, R29, R6, R10 ;  /* 0x000000061d1d7223 */ /* 0x000fe2000000000a */
[----:B------:R-:W-:Y:S01]  /*0a70*/  FFMA R13, R35, R4, R8 ;  /* 0x00000004230d7223 */ /* 0x000fe20000000008 */
[----:B------:R-:W-:Y:S01]  /*0a80*/  FFMA R34, R34, R5, R9 ;  /* 0x0000000522227223 */ /* 0x000fe20000000009 */
[C---:B------:R-:W-:Y:S01]  /*0a90*/  FSETP.GEU.AND P6, PT, R30.reuse, -R25, PT ;  /* 0x800000191e00720b */ /* 0x040fe20003fce000 */
[----:B------:R-:W-:Y:S01]  /*0aa0*/  FADD R25, R30, R25 ;  /* 0x000000191e197221 */ /* 0x000fe20000000000 */
[----:B------:R-:W-:Y:S01]  /*0ab0*/  FFMA R33, R33, R6, R10 ;  /* 0x0000000621217223 */ /* 0x000fe2000000000a */
[C---:B------:R-:W-:Y:S01]  /*0ac0*/  FSETP.GEU.AND P0, PT, R21.reuse, -R12, PT ;  /* 0x8000000c1500720b */ /* 0x040fe20003f0e000 */
[----:B------:R-:W-:Y:S01]  /*0ad0*/  FADD R12, R21, R12 ;  /* 0x0000000c150c7221 */ /* 0x000fe20000000000 */
[C---:B------:R-:W-:Y:S01]  /*0ae0*/  FSETP.GEU.AND P1, PT, R22.reuse, -R29, PT ;  /* 0x8000001d1600720b */ /* 0x040fe20003f2e000 */
[----:B------:R-:W-:Y:S01]  /*0af0*/  FADD R22, R22, R29 ;  /* 0x0000001d16167221 */ /* 0x000fe20000000000 */
[----:B------:R-:W-:Y:S01]  /*0b00*/  FSETP.GEU.AND P2, PT, R36, -R19, PT ;  /* 0x800000132400720b */ /* 0x000fe20003f4e000 */
[----:B------:R-:W-:-:S02]  /*0b10*/  IMAD.SHL.U32 R4, R0, 0x2, RZ ;  /* 0x0000000200047824 */ /* 0x000fc400078e00ff */
[----:B------:R-:W-:Y:S01]  /*0b20*/  FADD R19, R36, R19 ;  /* 0x0000001324137221 */ /* 0x000fe20000000000 */
[C---:B------:R-:W-:Y:S01]  /*0b30*/  FSETP.GEU.AND P3, PT, R28.reuse, -R13, PT ;  /* 0x8000000d1c00720b */ /* 0x040fe20003f6e000 */
[----:B------:R-:W-:Y:S01]  /*0b40*/  FADD R13, R28, R13 ;  /* 0x0000000d1c0d7221 */ /* 0x000fe20000000000 */
[----:B------:R-:W-:Y:S02]  /*0b50*/  LEA.HI R31, R31, UR4, RZ, 0x1f ;  /* 0x000000041f1f7c11 */ /* 0x000fe4000f8ff8ff */
[----:B------:R-:W-:Y:S02]  /*0b60*/  LEA R11, R18, R11, 0x2 ;  /* 0x0000000b120b7211 */ /* 0x000fe400078e10ff */
[C---:B------:R-:W-:Y:S01]  /*0b70*/  FSETP.GEU.AND P4, PT, R27.reuse, -R34, PT ;  /* 0x800000221b00720b */ /* 0x040fe20003f8e000 */
[----:B------:R-:W-:Y:S01]  /*0b80*/  FADD R27, R27, R34 ;  /* 0x000000221b1b7221 */ /* 0x000fe20000000000 */
[----:B------:R-:W-:Y:S02]  /*0b90*/  FSEL R6, R25, RZ, P6 ;  /* 0x000000ff19067208 */ /* 0x000fe40003000000 */
[----:B------:R-:W-:Y:S01]  /*0ba0*/  SHF.L.U32 R8, R0, 0x2, RZ ;  /* 0x0000000200087819 */ /* 0x000fe200000006ff */
[----:B------:R-:W-:Y:S01]  /*0bb0*/  IMAD R7, R18, 0x4, R7 ;  /* 0x0000000412077824 */ /* 0x000fe200078e0207 */
[C---:B------:R-:W-:Y:S01]  /*0bc0*/  FSETP.GEU.AND P5, PT, R26.reuse, -R33, PT ;  /* 0x800000211a00720b */ /* 0x040fe20003fae000 */
[----:B------:R-:W-:Y:S01]  /*0bd0*/  FADD R26, R26, R33 ;  /* 0x000000211a1a7221 */ /* 0x000fe20000000000 */
[C---:B------:R-:W-:Y:S01]  /*0be0*/  FSETP.GEU.AND P6, PT, R24.reuse, -R17, PT ;  /* 0x800000111800720b */ /* 0x040fe20003fce000 */
[----:B------:R-:W-:Y:S01]  /*0bf0*/  FADD R17, R24, R17 ;  /* 0x0000001118117221 */ /* 0x000fe20000000000 */
[----:B------:R-:W-:-:S02]  /*0c00*/  FSEL R12, R12, RZ, P0 ;  /* 0x000000ff0c0c7208 */ /* 0x000fc40000000000 */
[----:B------:R-:W-:Y:S02]  /*0c10*/  FSEL R5, R22, RZ, P1 ;  /* 0x000000ff16057208 */ /* 0x000fe40000800000 */
[----:B------:R-:W-:Y:S01]  /*0c20*/  LOP3.LUT R9, R4, 0xf0, RZ, 0xc0, !PT ;  /* 0x000000f004097812 */ /* 0x000fe200078ec0ff */
[----:B------:R0:W-:Y:S01]  /*0c30*/  STS [R11], R6 ;  /* 0x000000060b007388 */ /* 0x0001e20000000800 */
[----:B------:R-:W-:Y:S02]  /*0c40*/  LEA R18, R18, R31, 0x2 ;  /* 0x0000001f12127211 */ /* 0x000fe400078e10ff */
[----:B------:R-:W-:Y:S02]  /*0c50*/  FSEL R19, R19, RZ, P2 ;  /* 0x000000ff13137208 */ /* 0x000fe40001000000 */
[----:B------:R-:W-:Y:S02]  /*0c60*/  LOP3.LUT R4, R8, 0x1fc, RZ, 0xc0, !PT ;  /* 0x000001fc08047812 */ /* 0x000fe400078ec0ff */
[----:B------:R-:W-:Y:S01]  /*0c70*/  FSEL R8, R13, RZ, P3 ;  /* 0x000000ff0d087208 */ /* 0x000fe20001800000 */
[----:B------:R1:W-:Y:S01]  /*0c80*/  STS [R7+0x80], R12 ;  /* 0x0000800c07007388 */ /* 0x0003e20000000800 */
[----:B------:R-:W-:-:S02]  /*0c90*/  FSEL R21, R26, RZ, P5 ;  /* 0x000000ff1a157208 */ /* 0x000fc40002800000 */
[----:B0-----:R-:W-:Y:S01]  /*0ca0*/  FSEL R6, R27, RZ, P4 ;  /* 0x000000ff1b067208 */ /* 0x001fe20002000000 */
[----:B------:R-:W-:Y:S01]  /*0cb0*/  STS [R16+0x100], R5 ;  /* 0x0001000510007388 */ /* 0x000fe20000000800 */
[----:B------:R-:W-:-:S03]  /*0cc0*/  FSEL R17, R17, RZ, P6 ;  /* 0x000000ff11117208 */ /* 0x000fc60003000000 */
[----:B------:R-:W-:Y:S04]  /*0cd0*/  STS [R18+0x180], R19 ;  /* 0x0001801312007388 */ /* 0x000fe80000000800 */
[----:B------:R0:W-:Y:S04]  /*0ce0*/  STS [R11+0x40], R8 ;  /* 0x000040080b007388 */ /* 0x0001e80000000800 */
[----:B------:R2:W-:Y:S04]  /*0cf0*/  STS [R7+0xc0], R6 ;  /* 0x0000c00607007388 */ /* 0x0005e80000000800 */
[----:B------:R-:W-:Y:S04]  /*0d00*/  STS [R16+0x140], R21 ;  /* 0x0001401510007388 */ /* 0x000fe80000000800 */
[----:B------:R-:W-:Y:S01]  /*0d10*/  STS [R18+0x1c0], R17 ;  /* 0x0001c01112007388 */ /* 0x000fe20000000800 */
[----:B------:R-:W-:-:S05]  /*0d20*/  VIADD R9, R9, UR4 ;  /* 0x0000000409097c36 */ /* 0x000fca0008000000 */
[----:B-1----:R-:W-:Y:S01]  /*0d30*/  LEA R12, R4, R9, 0x2 ;  /* 0x00000009040c7211 */ /* 0x002fe200078e10ff */
[----:B------:R-:W-:Y:S01]  /*0d40*/  BAR.SYNC.DEFER_BLOCKING 0x0 ;  /* 0x0000000000007b1d */ /* 0x000fe20000010000 */
[----:B------:R-:W-:Y:S01]  /*0d50*/  IMAD.SHL.U32 R10, R2, 0x20, RZ ;  /* 0x00000020020a7824 */ /* 0x000fe200078e00ff */
[----:B------:R-:W-:-:S04]  /*0d60*/  SHF.R.S32.HI R2, RZ, 0x1a, R2 ;  /* 0x0000001aff027819 */ /* 0x000fc80000011402 */
[----:B------:R-:W-:Y:S02]  /*0d70*/  LOP3.LUT R23, R10, 0x1c, R23, 0xf8, !PT ;  /* 0x0000001c0a177812 */ /* 0x000fe400078ef817 */
[----:B0-----:R-:W0:Y:S01]  /*0d80*/  LDC.64 R8, c[0x0][0x250] ;  /* 0x00009400ff087b82 */ /* 0x001e220000000a00 */
[----:B------:R-:W-:-:S04]  /*0d90*/  SGXT R2, R2, 0x1 ;  /* 0x000000010202781a */ /* 0x000fc80000000200 */
[----:B------:R-:W-:Y:S01]  /*0da0*/  LEA.HI R2, R2, R23, RZ, 0xc ;  /* 0x0000001702027211 */ /* 0x000fe200078f60ff */
[----:B------:R-:W1:Y:S01]  /*0db0*/  LDS.128 R12, [R12] ;  /* 0x000000000c0c7984 */ /* 0x000e620000000c00 */
[----:B------:R-:W-:Y:S02]  /*0dc0*/  SHF.R.U32.HI R10, RZ, 0x3, R0 ;  /* 0x00000003ff0a7819 */ /* 0x000fe40000011600 */
[----:B------:R-:W-:Y:S02]  /*0dd0*/  SHF.L.U32 R0, R2, 0xb, RZ ;  /* 0x0000000b02007819 */ /* 0x000fe400000006ff */
[----:B------:R-:W-:Y:S02]  /*0de0*/  SGXT.U32 R10, R10, 0x4 ;  /* 0x000000040a0a781a */ /* 0x000fe40000000000 */
[----:B------:R-:W-:Y:S02]  /*0df0*/  LOP3.LUT R2, R2, 0xfffff000, RZ, 0xc0, !PT ;  /* 0xfffff00002027812 */ /* 0x000fe400078ec0ff */
[----:B------:R-:W-:-:S02]  /*0e00*/  LOP3.LUT R0, R0, 0xff800000, RZ, 0xc0, !PT ;  /* 0xff80000000007812 */ /* 0x000fc400078ec0ff */
[----:B------:R-:W-:Y:S02]  /*0e10*/  LOP3.LUT R5, R3, R10, RZ, 0xfc, !PT ;  /* 0x0000000a03057212 */ /* 0x000fe400078efcff */
[----:B------:R-:W-:Y:S02]  /*0e20*/  IADD3 R23, R0, R23, -R2 ;  /* 0x0000001700177210 */ /* 0x000fe40007ffe802 */
[----:B------:R-:W-:Y:S02]  /*0e30*/  LOP3.LUT R0, R3, 0x10, R10, 0xfe, !PT ;  /* 0x0000001003007812 */ /* 0x000fe400078efe0a */
[----:B--2---:R-:W-:Y:S02]  /*0e40*/  LOP3.LUT R6, R4, 0x200, RZ, 0xfc, !PT ;  /* 0x0000020004067812 */ /* 0x004fe400078efcff */
[C---:B------:R-:W-:Y:S02]  /*0e50*/  ISETP.GE.AND P0, PT, R5.reuse, 0x800, PT ;  /* 0x000008000500780c */ /* 0x040fe40003f06270 */
[----:B------:R-:W-:Y:S01]  /*0e60*/  ISETP.GE.AND P1, PT, R0, 0x800, PT ;  /* 0x000008000000780c */ /* 0x000fe20003f26270 */
[----:B------:R-:W-:Y:S01]  /*0e70*/  IMAD R3, R5, 0x1000, R23 ;  /* 0x0000100005037824 */ /* 0x000fe200078e0217 */
[----:B------:R-:W-:-:S03]  /*0e80*/  SHF.R.U32.HI R6, RZ, 0x1, R6 ;  /* 0x00000001ff067819 */ /* 0x000fc60000011606 */
[----:B0-----:R-:W-:Y:S01]  /*0e90*/  IMAD.WIDE R2, R3, 0x4, R8 ;  /* 0x0000000403027825 */ /* 0x001fe200078e0208 */
[----:B------:R-:W-:-:S04]  /*0ea0*/  LOP3.LUT R6, R6, 0x1f0, RZ, 0xc0, !PT ;  /* 0x000001f006067812 */ /* 0x000fc800078ec0ff */
[----:B------:R-:W-:-:S05]  /*0eb0*/  IADD3 R5, R6, UR4, RZ ;  /* 0x0000000406057c10 */ /* 0x000fca000fffe0ff */
[----:B------:R-:W-:Y:S01]  /*0ec0*/  IMAD R5, R4, 0x4, R5 ;  /* 0x0000000404057824 */ /* 0x000fe200078e0205 */
[----:B-1----:R0:W-:Y:S02]  /*0ed0*/  @!P0 STG.E.128 desc[UR6][R2.64], R12 ;  /* 0x0000000c02008986 */ /* 0x0021e4000c101d06 */
[----:B0-----:R-:W-:Y:S05]  /*0ee0*/  @P1 EXIT ;  /* 0x000000000000194d */ /* 0x001fea0003800000 */
[----:B------:R-:W0:Y:S01]  /*0ef0*/  LDS.128 R4, [R5+0x800] ;  /* 0x0008000005047984 */ /* 0x000e220000000c00 */
[----:B------:R-:W-:-:S05]  /*0f00*/  LEA R23, R0, R23, 0xc ;  /* 0x0000001700177211 */ /* 0x000fca00078e60ff */
[----:B------:R-:W-:-:S05]  /*0f10*/  IMAD.WIDE R8, R23, 0x4, R8 ;  /* 0x0000000417087825 */ /* 0x000fca00078e0208 */
[----:B0-----:R-:W-:Y:S01]  /*0f20*/  STG.E.128 desc[UR6][R8.64], R4 ;  /* 0x0000000408007986 */ /* 0x001fe2000c101d06 */
[----:B------:R-:W-:Y:S05]  /*0f30*/  EXIT ;  /* 0x000000000000794d */ /* 0x000fea0003800000 */
.L_x_0:
[----:B------:R-:W-:-:S00]  /*0f40*/  BRA `(.L_x_0) ;  /* 0xfffffffc00fc7947 */ /* 0x000fc0000383ffff */
[----:B------:R-:W-:-:S00]  /*0f50*/  NOP ;  /* 0x0000000000007918 */ /* 0x000fc00000000000 */
        /* <DEDUP_REMOVED lines=10> */
.L_x_1:


//--------------------- .nv.global.init           --------------------------
	.section	.nv.global.init,"aw",@progbits
.nv.global.init:
	.type		_$_str,@object
	.size		_$_str,(_$_str_$_2 - _$_str)
_$_str:
        /*0000*/ 	.byte	0x5f, 0x5f, 0x43, 0x55, 0x44, 0x41, 0x5f, 0x46, 0x54, 0x5a, 0x00
	.type		_$_str_$_2,@object
	.size		_$_str_$_2,(.L_1 - _$_str_$_2)
_$_str_$_2:
        /*000b*/ 	.byte	0x5f, 0x5f, 0x43, 0x55, 0x44, 0x41, 0x5f, 0x50, 0x52, 0x45, 0x43, 0x5f, 0x53, 0x51, 0x52, 0x54
        /*001b*/ 	.byte	0x00
.L_1:


//--------------------- .nv.shared.triton_poi_fused__native_batch_norm_legit_no_training_add_mul_relu_7 --------------------------
	.section	.nv.shared.triton_poi_fused__native_batch_norm_legit_no_training_add_mul_relu_7,"aw",@nobits
	.sectionflags	@""
	.align	16
	.zero		1024


//--------------------- .nv.constant0.triton_poi_fused__native_batch_norm_legit_no_training_add_mul_relu_7 --------------------------
	.section	.nv.constant0.triton_poi_fused__native_batch_norm_legit_no_training_add_mul_relu_7,"a",@progbits
	.sectionflags	@""
	.align	4
.nv.constant0.triton_poi_fused__native_batch_norm_legit_no_training_add_mul_relu_7:
	.zero		608
